	.headerflags	@"EF_CUDA_TEXMODE_UNIFIED EF_CUDA_64BIT_ADDRESS EF_CUDA_ACCELERATORS EF_CUDA_SM90 EF_CUDA_VIRTUAL_SM(EF_CUDA_SM90)"
	.elftype	@"ET_EXEC"


//--------------------- .nv.info                  --------------------------
	.section	.nv.info,"",@"SHT_CUDA_INFO"
	.align	4


	//----- nvinfo : EIATTR_REGCOUNT
	.align		4
        /*0000*/ 	.byte	0x04, 0x2f
        /*0002*/ 	.short	(.L_1 - .L_0)
	.align		4
.L_0:
        /*0004*/ 	.word	index@(triton_poi_fused_cat_3)
        /*0008*/ 	.word	0x0000000c


	//----- nvinfo : EIATTR_MIN_STACK_SIZE
	.align		4
.L_1:
        /*000c*/ 	.byte	0x04, 0x12
        /*000e*/ 	.short	(.L_3 - .L_2)
	.align		4
.L_2:
        /*0010*/ 	.word	index@(triton_poi_fused_cat_3)
        /*0014*/ 	.word	0x00000000


	//----- nvinfo : EIATTR_FRAME_SIZE
	.align		4
.L_3:
        /*0018*/ 	.byte	0x04, 0x11
        /*001a*/ 	.short	(.L_5 - .L_4)
	.align		4
.L_4:
        /*001c*/ 	.word	index@(triton_poi_fused_cat_3)
        /*0020*/ 	.word	0x00000000


	//----- nvinfo : EIATTR_MIN_STACK_SIZE
	.align		4
.L_5:
        /*0024*/ 	.byte	0x04, 0x12
        /*0026*/ 	.short	(.L_7 - .L_6)
	.align		4
.L_6:
        /*0028*/ 	.word	index@(triton_poi_fused_cat_3)
        /*002c*/ 	.word	0x00000000
.L_7:


//--------------------- .nv.info.triton_poi_fused_cat_3 --------------------------
	.section	.nv.info.triton_poi_fused_cat_3,"",@"SHT_CUDA_INFO"
	.sectionflags	@""
	.align	4


	//----- nvinfo : EIATTR_CUDA_API_VERSION
	.align		4
        /*0000*/ 	.byte	0x04, 0x37
        /*0002*/ 	.short	(.L_9 - .L_8)
.L_8:
        /*0004*/ 	.word	0x0000007c


	//----- nvinfo : EIATTR_KPARAM_INFO
	.align		4
.L_9:
        /*0008*/ 	.byte	0x04, 0x17
        /*000a*/ 	.short	(.L_11 - .L_10)
.L_10:
        /*000c*/ 	.word	0x00000000
        /*0010*/ 	.short	0x0002
        /*0012*/ 	.short	0x0010
        /*0014*/ 	.byte	0x00, 0xf0, 0x11, 0x00


	//----- nvinfo : EIATTR_KPARAM_INFO
	.align		4
.L_11:
        /*0018*/ 	.byte	0x04, 0x17
        /*001a*/ 	.short	(.L_13 - .L_12)
.L_12:
        /*001c*/ 	.word	0x00000000
        /*0020*/ 	.short	0x0001
        /*0022*/ 	.short	0x0008
        /*0024*/ 	.byte	0x00, 0xf4, 0x21, 0x00


	//----- nvinfo : EIATTR_KPARAM_INFO
	.align		4
.L_13:
        /*0028*/ 	.byte	0x04, 0x17
        /*002a*/ 	.short	(.L_15 - .L_14)
.L_14:
        /*002c*/ 	.word	0x00000000
        /*0030*/ 	.short	0x0000
        /*0032*/ 	.short	0x0000
        /*0034*/ 	.byte	0x00, 0xf4, 0x21, 0x00


	//----- nvinfo : EIATTR_SPARSE_MMA_MASK
	.align		4
.L_15:
        /*0038*/ 	.byte	0x03, 0x50
        /*003a*/ 	.short	0x0000


	//----- nvinfo : EIATTR_MAXREG_COUNT
	.align		4
        /*003c*/ 	.byte	0x03, 0x1b
        /*003e*/ 	.short	0x00ff


	//----- nvinfo : EIATTR_EXIT_INSTR_OFFSETS
	.align		4
        /*0040*/ 	.byte	0x04, 0x1c
        /*0042*/ 	.short	(.L_17 - .L_16)


	//   ....[0]....
.L_16:
        /*0044*/ 	.word	0x00000120


	//----- nvinfo : EIATTR_REQNTID
	.align		4
.L_17:
        /*0048*/ 	.byte	0x04, 0x10
        /*004a*/ 	.short	(.L_19 - .L_18)
.L_18:
        /*004c*/ 	.word	0x00000080
        /*0050*/ 	.word	0x00000001
        /*0054*/ 	.word	0x00000001


	//----- nvinfo : EIATTR_CBANK_PARAM_SIZE
	.align		4
.L_19:
        /*0058*/ 	.byte	0x03, 0x19
        /*005a*/ 	.short	0x0014


	//----- nvinfo : EIATTR_PARAM_CBANK
	.align		4
        /*005c*/ 	.byte	0x04, 0x0a
        /*005e*/ 	.short	(.L_21 - .L_20)
	.align		4
.L_20:
        /*0060*/ 	.word	index@(.nv.constant0.triton_poi_fused_cat_3)
        /*0064*/ 	.short	0x0210
        /*0066*/ 	.short	0x0014


	//----- nvinfo : EIATTR_SW_WAR
	.align		4
.L_21:
        /*0068*/ 	.byte	0x04, 0x36
        /*006a*/ 	.short	(.L_23 - .L_22)
.L_22:
        /*006c*/ 	.word	0x00000008
.L_23:


//--------------------- .nv.callgraph             --------------------------
	.section	.nv.callgraph,"",@"SHT_CUDA_CALLGRAPH"
	.align	4
	.sectionentsize	8
	.align		4
        /*0000*/ 	.word	0x00000000
	.align		4
        /*0004*/ 	.word	0xffffffff
	.align		4
        /*0008*/ 	.word	0x00000000
	.align		4
        /*000c*/ 	.word	0xfffffffe
	.align		4
        /*0010*/ 	.word	0x00000000
	.align		4
        /*0014*/ 	.word	0xfffffffd
	.align		4
        /*0018*/ 	.word	0x00000000
	.align		4
        /*001c*/ 	.word	0xfffffffc


//--------------------- .text.triton_poi_fused_cat_3 --------------------------
	.section	.text.triton_poi_fused_cat_3,"ax",@progbits
	.align	128
        .global         triton_poi_fused_cat_3
        .type           triton_poi_fused_cat_3,@function
        .size           triton_poi_fused_cat_3,(.L_x_1 - triton_poi_fused_cat_3)
        .other          triton_poi_fused_cat_3,@"STO_CUDA_ENTRY STV_DEFAULT"
triton_poi_fused_cat_3:
.text.triton_poi_fused_cat_3:
[----:B------:R-:W-:Y:S01]  /*0000*/  LDC R1, c[0x0][0x28] ;  /* 0x00000a00ff017b82 */ /* 0x000fe20000000800 */
[----:B------:R-:W1:Y:S07]  /*0010*/  S2R R0, SR_TID.X ;  /* 0x0000000000007919 */ /* 0x000e6e0000002100 */
[----:B------:R-:W2:Y:S01]  /*0020*/  LDC.64 R2, c[0x0][0x210] ;  /* 0x00008400ff027b82 */ /* 0x000ea20000000a00 */
[----:B------:R-:W-:Y:S01]  /*0030*/  ULDC.64 UR4, c[0x0][0x208] ;  /* 0x0000820000047ab9 */ /* 0x000fe20000000a00 */
[----:B------:R-:W3:Y:S06]  /*0040*/  S2R R7, SR_CTAID.X ;  /* 0x0000000000077919 */ /* 0x000eec0000002500 */
[----:B------:R-:W4:Y:S01]  /*0050*/  LDC.64 R4, c[0x0][0x218] ;  /* 0x00008600ff047b82 */ /* 0x000f220000000a00 */
[----:B-1----:R-:W-:-:S04]  /*0060*/  SHF.L.U32 R0, R0, 0x1, RZ ;  /* 0x0000000100007819 */ /* 0x002fc800000006ff */
[----:B------:R-:W-:-:S04]  /*0070*/  LOP3.LUT R0, R0, 0xfe, RZ, 0xc0, !PT ;  /* 0x000000fe00007812 */ /* 0x000fc800078ec0ff */
[----:B---3--:R-:W-:-:S05]  /*0080*/  LEA R7, R7, R0, 0x8 ;  /* 0x0000000007077211 */ /* 0x008fca00078e40ff */
[----:B--2---:R-:W-:-:S06]  /*0090*/  IMAD.WIDE R2, R7, 0x4, R2 ;  /* 0x0000000407027825 */ /* 0x004fcc00078e0202 */
[----:B------:R-:W2:Y:S01]  /*00a0*/  LDG.E.64 R2, desc[UR4][R2.64] ;  /* 0x0000000402027981 */ /* 0x000ea2000c1e1b00 */
[----:B------:R-:W-:-:S05]  /*00b0*/  IMAD.HI R0, R7, 0x2aaaaaab, RZ ;  /* 0x2aaaaaab07007827 */ /* 0x000fca00078e02ff */
[----:B------:R-:W-:-:S04]  /*00c0*/  SHF.R.U32.HI R9, RZ, 0x1f, R0 ;  /* 0x0000001fff097819 */ /* 0x000fc80000011600 */
[----:B------:R-:W-:-:S05]  /*00d0*/  LEA.HI.SX32 R0, R0, R9, 0x17 ;  /* 0x0000000900007211 */ /* 0x000fca00078fbaff */
[----:B------:R-:W-:-:S04]  /*00e0*/  IMAD R7, R0, -0xc00, R7 ;  /* 0xfffff40000077824 */ /* 0x000fc800078e0207 */
[----:B------:R-:W-:-:S04]  /*00f0*/  IMAD R7, R0, 0x4c00, R7 ;  /* 0x00004c0000077824 */ /* 0x000fc800078e0207 */
[----:B----4-:R-:W-:-:S05]  /*0100*/  IMAD.WIDE R4, R7, 0x4, R4 ;  /* 0x0000000407047825 */ /* 0x010fca00078e0204 */
[----:B--2---:R-:W-:Y:S01]  /*0110*/  STG.E.64 desc[UR4][R4.64], R2 ;  /* 0x0000000204007986 */ /* 0x004fe2000c101b04 */
[----:B------:R-:W-:Y:S05]  /*0120*/  EXIT ;  /* 0x000000000000794d */ /* 0x000fea0003800000 */
.L_x_0:
[----:B------:R-:W-:-:S00]  /*0130*/  BRA `(.L_x_0) ;  /* 0xfffffffc00fc7947 */ /* 0x000fc0000383ffff */
[----:B------:R-:W-:-:S00]  /*0140*/  NOP ;  /* 0x0000000000007918 */ /* 0x000fc00000000000 */
        /* <DEDUP_REMOVED lines=11> */
.L_x_1:


//--------------------- .nv.constant0.triton_poi_fused_cat_3 --------------------------
	.section	.nv.constant0.triton_poi_fused_cat_3,"a",@progbits
	.sectionflags	@""
	.align	4
.nv.constant0.triton_poi_fused_cat_3:
	.zero		548
